//
// Generated by NVIDIA NVVM Compiler
//
// Compiler Build ID: CL-36424714
// Cuda compilation tools, release 13.0, V13.0.88
// Based on NVVM 20.0.0
//

.version 9.0
.target sm_100
.address_size 64

	// .globl	_Z12calcFlowDistPfPhS_S_fiii

.visible .entry _Z12calcFlowDistPfPhS_S_fiii(
	.param .u64 .ptr .align 1 _Z12calcFlowDistPfPhS_S_fiii_param_0,
	.param .u64 .ptr .align 1 _Z12calcFlowDistPfPhS_S_fiii_param_1,
	.param .u64 .ptr .align 1 _Z12calcFlowDistPfPhS_S_fiii_param_2,
	.param .u64 .ptr .align 1 _Z12calcFlowDistPfPhS_S_fiii_param_3,
	.param .f32 _Z12calcFlowDistPfPhS_S_fiii_param_4,
	.param .u32 _Z12calcFlowDistPfPhS_S_fiii_param_5,
	.param .u32 _Z12calcFlowDistPfPhS_S_fiii_param_6,
	.param .u32 _Z12calcFlowDistPfPhS_S_fiii_param_7
)
{
	.local .align 8 .b8 	__local_depot0[72];
	.reg .b64 	%SP;
	.reg .b64 	%SPL;
	.reg .pred 	%p<14>;
	.reg .b16 	%rs<2>;
	.reg .b32 	%r<50>;
	.reg .b32 	%f<42>;
	.reg .b64 	%rd<27>;
	.reg .b64 	%fd<3>;

	mov.u64 	%SPL, __local_depot0;
	ld.param.u64 	%rd12, [_Z12calcFlowDistPfPhS_S_fiii_param_0];
	ld.param.u64 	%rd9, [_Z12calcFlowDistPfPhS_S_fiii_param_1];
	ld.param.u64 	%rd10, [_Z12calcFlowDistPfPhS_S_fiii_param_2];
	ld.param.u64 	%rd11, [_Z12calcFlowDistPfPhS_S_fiii_param_3];
	ld.param.f32 	%f4, [_Z12calcFlowDistPfPhS_S_fiii_param_4];
	ld.param.u32 	%r14, [_Z12calcFlowDistPfPhS_S_fiii_param_5];
	ld.param.u32 	%r17, [_Z12calcFlowDistPfPhS_S_fiii_param_6];
	ld.param.u32 	%r16, [_Z12calcFlowDistPfPhS_S_fiii_param_7];
	cvta.to.global.u64 	%rd1, %rd12;
	add.u64 	%rd2, %SPL, 0;
	mov.u32 	%r18, %tid.x;
	mov.u32 	%r19, %ntid.x;
	mov.u32 	%r20, %ctaid.x;
	mad.lo.s32 	%r46, %r19, %r20, %r18;
	mov.u32 	%r21, %tid.y;
	mov.u32 	%r22, %ntid.y;
	mov.u32 	%r23, %ctaid.y;
	mad.lo.s32 	%r47, %r22, %r23, %r21;
	setp.ge.s32 	%p1, %r46, %r16;
	setp.ge.s32 	%p2, %r47, %r17;
	or.pred  	%p3, %p1, %p2;
	@%p3 bra 	$L__BB0_10;
	mov.b32 	%r25, 0;
	st.local.v2.u32 	[%rd2], {%r25, %r25};
	mov.b32 	%r26, 1;
	st.local.v2.u32 	[%rd2+8], {%r26, %r25};
	st.local.v2.u32 	[%rd2+16], {%r26, %r26};
	st.local.v2.u32 	[%rd2+24], {%r25, %r26};
	mov.b32 	%r27, -1;
	st.local.v2.u32 	[%rd2+32], {%r27, %r26};
	st.local.v2.u32 	[%rd2+40], {%r27, %r25};
	st.local.v2.u32 	[%rd2+48], {%r27, %r27};
	st.local.v2.u32 	[%rd2+56], {%r25, %r27};
	st.local.v2.u32 	[%rd2+64], {%r26, %r27};
	setp.lt.s32 	%p4, %r14, 1;
	@%p4 bra 	$L__BB0_10;
	mad.lo.s32 	%r29, %r16, %r47, %r46;
	mul.wide.s32 	%rd14, %r29, 4;
	add.s64 	%rd3, %rd1, %rd14;
	add.s32 	%r3, %r16, -1;
	add.s32 	%r4, %r17, -1;
	cvta.to.global.u64 	%rd4, %rd9;
	cvta.to.global.u64 	%rd5, %rd10;
	cvta.to.global.u64 	%rd6, %rd11;
	mov.b32 	%r45, 0;
	mov.f32 	%f40, %f4;
$L__BB0_3:
	mad.lo.s32 	%r8, %r47, %r16, %r46;
	mul.wide.s32 	%rd15, %r8, 4;
	add.s64 	%rd16, %rd1, %rd15;
	ld.global.f32 	%f5, [%rd16];
	sub.f32 	%f6, %f5, %f4;
	abs.f32 	%f7, %f6;
	cvt.f64.f32 	%fd1, %f7;
	setp.lt.f64 	%p5, %fd1, 0d3F50624DD2F1A9FC;
	@%p5 bra 	$L__BB0_8;
	cvt.s64.s32 	%rd18, %r8;
	add.s64 	%rd19, %rd4, %rd18;
	ld.global.u8 	%rs1, [%rd19];
	setp.eq.s16 	%p7, %rs1, 0;
	mov.b64 	%rd26, 0;
	@%p7 bra 	$L__BB0_6;
	cvt.rn.f32.u16 	%f11, %rs1;
	mov.b32 	%r30, %f11;
	add.s32 	%r31, %r30, -1060439283;
	and.b32  	%r32, %r31, -8388608;
	sub.s32 	%r33, %r30, %r32;
	mov.b32 	%f12, %r33;
	cvt.rn.f32.s32 	%f13, %r32;
	fma.rn.f32 	%f14, %f13, 0f34000000, 0f00000000;
	add.f32 	%f15, %f12, 0fBF800000;
	fma.rn.f32 	%f16, %f15, 0f3DC6B27F, 0fBE2C7F30;
	fma.rn.f32 	%f17, %f16, %f15, 0f3E2FCF2A;
	fma.rn.f32 	%f18, %f17, %f15, 0fBE374E43;
	fma.rn.f32 	%f19, %f18, %f15, 0f3E520BF4;
	fma.rn.f32 	%f20, %f19, %f15, 0fBE763C8B;
	fma.rn.f32 	%f21, %f20, %f15, 0f3E93BF99;
	fma.rn.f32 	%f22, %f21, %f15, 0fBEB8AA49;
	fma.rn.f32 	%f23, %f22, %f15, 0f3EF6384A;
	fma.rn.f32 	%f24, %f23, %f15, 0fBF38AA3B;
	mul.f32 	%f25, %f15, %f24;
	mul.f32 	%f26, %f15, %f25;
	fma.rn.f32 	%f27, %f15, 0f3FB8AA3B, %f26;
	add.f32 	%f28, %f14, %f27;
	setp.gt.u32 	%p8, %r30, 2139095039;
	fma.rn.f32 	%f29, %f11, 0f7F800000, 0f7F800000;
	selp.f32 	%f30, %f29, %f28, %p8;
	cvt.rzi.s32.f32 	%r34, %f30;
	add.s32 	%r35, %r34, 1;
	and.b32  	%r36, %r35, 255;
	cvt.u64.u32 	%rd26, %r36;
$L__BB0_6:
	shl.b64 	%rd20, %rd26, 3;
	add.s64 	%rd21, %rd2, %rd20;
	ld.local.v2.u32 	{%r37, %r38}, [%rd21];
	add.s32 	%r39, %r37, %r46;
	max.s32 	%r40, %r39, 0;
	min.s32 	%r48, %r40, %r3;
	add.s32 	%r41, %r38, %r47;
	max.s32 	%r42, %r41, 0;
	min.s32 	%r49, %r42, %r4;
	sub.s32 	%r43, %r48, %r46;
	sub.s32 	%r44, %r49, %r47;
	mul.wide.u32 	%rd22, %r47, 4;
	add.s64 	%rd23, %rd5, %rd22;
	ld.global.f32 	%f31, [%rd23];
	mul.wide.s32 	%rd24, %r46, 4;
	add.s64 	%rd25, %rd6, %rd24;
	ld.global.f32 	%f32, [%rd25];
	cvt.rn.f32.s32 	%f33, %r44;
	mul.f32 	%f34, %f32, %f33;
	mul.f32 	%f35, %f34, %f34;
	cvt.rn.f32.s32 	%f36, %r43;
	mul.f32 	%f37, %f31, %f36;
	fma.rn.f32 	%f38, %f37, %f37, %f35;
	sqrt.rn.f32 	%f39, %f38;
	add.f32 	%f40, %f40, %f39;
$L__BB0_7:
	setp.ne.s32 	%p9, %r48, %r46;
	setp.ne.s32 	%p10, %r49, %r47;
	or.pred  	%p11, %p9, %p10;
	add.s32 	%r45, %r45, 1;
	setp.lt.s32 	%p12, %r45, %r14;
	and.pred  	%p13, %p11, %p12;
	mov.u32 	%r46, %r48;
	mov.u32 	%r47, %r49;
	@%p13 bra 	$L__BB0_3;
	bra.uni 	$L__BB0_10;
$L__BB0_8:
	ld.global.f32 	%f8, [%rd3];
	sub.f32 	%f9, %f8, %f4;
	abs.f32 	%f10, %f9;
	cvt.f64.f32 	%fd2, %f10;
	setp.ltu.f64 	%p6, %fd2, 0d3F50624DD2F1A9FC;
	mov.u32 	%r48, %r46;
	mov.u32 	%r49, %r47;
	@%p6 bra 	$L__BB0_7;
	st.global.f32 	[%rd3], %f40;
$L__BB0_10:
	ret;

}


// ===== COMPILED SASS (sm_100) =====

	.target	sm_100

	.elftype	@"ET_EXEC"


//--------------------- .note.nv.tkinfo           --------------------------
	.section	.note.nv.tkinfo,"",@"SHT_NOTE"
	.sectionflags	@"SHF_NOTE_NV_TKINFO"
	.tkinfo
        /*0018*/ 	.word	0x00000002
        /*0030*/ 	.string	""
        /*0030*/ 	.string	"ptxas"
        /*0030*/ 	.string	"Cuda compilation tools, release 13.0, V13.0.88"
        /*0030*/ 	.string	"Build cuda_13.0.r13.0/compiler.36424714_0"
        /*0030*/ 	.string	"-arch sm_100 -m 64 "



//--------------------- .note.nv.cuinfo           --------------------------
	.section	.note.nv.cuinfo,"",@"SHT_NOTE"
	.sectionflags	@"SHF_NOTE_NV_CUINFO"
        /*0018*/ 	.short	0x0002
        /*001a*/ 	.short	0x0064
        /*001c*/ 	.short	0x0082
	.zero		2


//--------------------- .nv.info                  --------------------------
	.section	.nv.info,"",@"SHT_CUDA_INFO"
	.align	4


	//----- nvinfo : EIATTR_REGCOUNT
	.align		4
        /*0000*/ 	.byte	0x04, 0x2f
        /*0002*/ 	.short	(.L_1 - .L_0)
	.align		4
.L_0:
        /*0004*/ 	.word	index@(_Z12calcFlowDistPfPhS_S_fiii)
        /*0008*/ 	.word	0x0000001a


	//----- nvinfo : EIATTR_FRAME_SIZE
	.align		4
.L_1:
        /*000c*/ 	.byte	0x04, 0x11
        /*000e*/ 	.short	(.L_3 - .L_2)
	.align		4
.L_2:
        /*0010*/ 	.word	index@($__internal_0_$__cuda_sm20_sqrt_rn_f32_slowpath)
        /*0014*/ 	.word	0x00000000


	//----- nvinfo : EIATTR_FRAME_SIZE
	.align		4
.L_3:
        /*0018*/ 	.byte	0x04, 0x11
        /*001a*/ 	.short	(.L_5 - .L_4)
	.align		4
.L_4:
        /*001c*/ 	.word	index@(_Z12calcFlowDistPfPhS_S_fiii)
        /*0020*/ 	.word	0x00000000


	//----- nvinfo : EIATTR_MIN_STACK_SIZE
	.align		4
.L_5:
        /*0024*/ 	.byte	0x04, 0x12
        /*0026*/ 	.short	(.L_7 - .L_6)
	.align		4
.L_6:
        /*0028*/ 	.word	index@(_Z12calcFlowDistPfPhS_S_fiii)
        /*002c*/ 	.word	0x00000000
.L_7:


//--------------------- .nv.compat                --------------------------
	.section	.nv.compat,"",@"SHT_CUDA_COMPAT_INFO"
	.align	4
        /*0000*/ 	.byte	0x02, 0x09, 0x00, 0x00, 0x02, 0x02, 0x01, 0x00, 0x02, 0x05, 0x05, 0x00, 0x03, 0x07, 0x01, 0x01
        /*0010*/ 	.byte	0x02, 0x03, 0x00, 0x00, 0x02, 0x06, 0x01, 0x00, 0x04, 0x0b, 0x08, 0x00, 0x01, 0x00, 0x00, 0x00
        /*0020*/ 	.byte	0x00, 0x00, 0x00, 0x00


//--------------------- .nv.info._Z12calcFlowDistPfPhS_S_fiii --------------------------
	.section	.nv.info._Z12calcFlowDistPfPhS_S_fiii,"",@"SHT_CUDA_INFO"
	.sectionflags	@""
	.align	4


	//----- nvinfo : EIATTR_CUDA_API_VERSION
	.align		4
        /*0000*/ 	.byte	0x04, 0x37
        /*0002*/ 	.short	(.L_9 - .L_8)
.L_8:
        /*0004*/ 	.word	0x00000082


	//----- nvinfo : EIATTR_KPARAM_INFO
	.align		4
.L_9:
        /*0008*/ 	.byte	0x04, 0x17
        /*000a*/ 	.short	(.L_11 - .L_10)
.L_10:
        /*000c*/ 	.word	0x00000000
        /*0010*/ 	.short	0x0007
        /*0012*/ 	.short	0x002c
        /*0014*/ 	.byte	0x00, 0xf0, 0x11, 0x00


	//----- nvinfo : EIATTR_KPARAM_INFO
	.align		4
.L_11:
        /*0018*/ 	.byte	0x04, 0x17
        /*001a*/ 	.short	(.L_13 - .L_12)
.L_12:
        /*001c*/ 	.word	0x00000000
        /*0020*/ 	.short	0x0006
        /*0022*/ 	.short	0x0028
        /*0024*/ 	.byte	0x00, 0xf0, 0x11, 0x00


	//----- nvinfo : EIATTR_KPARAM_INFO
	.align		4
.L_13:
        /*0028*/ 	.byte	0x04, 0x17
        /*002a*/ 	.short	(.L_15 - .L_14)
.L_14:
        /*002c*/ 	.word	0x00000000
        /*0030*/ 	.short	0x0005
        /*0032*/ 	.short	0x0024
        /*0034*/ 	.byte	0x00, 0xf0, 0x11, 0x00


	//----- nvinfo : EIATTR_KPARAM_INFO
	.align		4
.L_15:
        /*0038*/ 	.byte	0x04, 0x17
        /*003a*/ 	.short	(.L_17 - .L_16)
.L_16:
        /*003c*/ 	.word	0x00000000
        /*0040*/ 	.short	0x0004
        /*0042*/ 	.short	0x0020
        /*0044*/ 	.byte	0x00, 0xf0, 0x11, 0x00


	//----- nvinfo : EIATTR_KPARAM_INFO
	.align		4
.L_17:
        /*0048*/ 	.byte	0x04, 0x17
        /*004a*/ 	.short	(.L_19 - .L_18)
.L_18:
        /*004c*/ 	.word	0x00000000
        /*0050*/ 	.short	0x0003
        /*0052*/ 	.short	0x0018
        /*0054*/ 	.byte	0x00, 0xf5, 0x21, 0x00


	//----- nvinfo : EIATTR_KPARAM_INFO
	.align		4
.L_19:
        /*0058*/ 	.byte	0x04, 0x17
        /*005a*/ 	.short	(.L_21 - .L_20)
.L_20:
        /*005c*/ 	.word	0x00000000
        /*0060*/ 	.short	0x0002
        /*0062*/ 	.short	0x0010
        /*0064*/ 	.byte	0x00, 0xf5, 0x21, 0x00


	//----- nvinfo : EIATTR_KPARAM_INFO
	.align		4
.L_21:
        /*0068*/ 	.byte	0x04, 0x17
        /*006a*/ 	.short	(.L_23 - .L_22)
.L_22:
        /*006c*/ 	.word	0x00000000
        /*0070*/ 	.short	0x0001
        /*0072*/ 	.short	0x0008
        /*0074*/ 	.byte	0x00, 0xf5, 0x21, 0x00


	//----- nvinfo : EIATTR_KPARAM_INFO
	.align		4
.L_23:
        /*0078*/ 	.byte	0x04, 0x17
        /*007a*/ 	.short	(.L_25 - .L_24)
.L_24:
        /*007c*/ 	.word	0x00000000
        /*0080*/ 	.short	0x0000
        /*0082*/ 	.short	0x0000
        /*0084*/ 	.byte	0x00, 0xf5, 0x21, 0x00


	//----- nvinfo : EIATTR_SPARSE_MMA_MASK
	.align		4
.L_25:
        /*0088*/ 	.byte	0x03, 0x50
        /*008a*/ 	.short	0x0000


	//----- nvinfo : EIATTR_MAXREG_COUNT
	.align		4
        /*008c*/ 	.byte	0x03, 0x1b
        /*008e*/ 	.short	0x00ff


	//----- nvinfo : EIATTR_MERCURY_ISA_VERSION
	.align		4
        /*0090*/ 	.byte	0x03, 0x5f
        /*0092*/ 	.short	0x0101


	//----- nvinfo : EIATTR_VRC_CTA_INIT_COUNT
	.align		4
        /*0094*/ 	.byte	0x02, 0x4a
	.zero		1
	.zero		1


	//----- nvinfo : EIATTR_EXIT_INSTR_OFFSETS
	.align		4
        /*0098*/ 	.byte	0x04, 0x1c
        /*009a*/ 	.short	(.L_27 - .L_26)


	//   ....[0]....
.L_26:
        /*009c*/ 	.word	0x000000c0


	//   ....[1]....
        /*00a0*/ 	.word	0x000000f0


	//   ....[2]....
        /*00a4*/ 	.word	0x00000960


	//   ....[3]....
        /*00a8*/ 	.word	0x00000980


	//----- nvinfo : EIATTR_CRS_STACK_SIZE
	.align		4
.L_27:
        /*00ac*/ 	.byte	0x04, 0x1e
        /*00ae*/ 	.short	(.L_29 - .L_28)
.L_28:
        /*00b0*/ 	.word	0x00000000


	//----- nvinfo : EIATTR_CBANK_PARAM_SIZE
	.align		4
.L_29:
        /*00b4*/ 	.byte	0x03, 0x19
        /*00b6*/ 	.short	0x0030


	//----- nvinfo : EIATTR_PARAM_CBANK
	.align		4
        /*00b8*/ 	.byte	0x04, 0x0a
        /*00ba*/ 	.short	(.L_31 - .L_30)
	.align		4
.L_30:
        /*00bc*/ 	.word	index@(.nv.constant0._Z12calcFlowDistPfPhS_S_fiii)
        /*00c0*/ 	.short	0x0380
        /*00c2*/ 	.short	0x0030


	//----- nvinfo : EIATTR_SW_WAR
	.align		4
.L_31:
        /*00c4*/ 	.byte	0x04, 0x36
        /*00c6*/ 	.short	(.L_33 - .L_32)
.L_32:
        /*00c8*/ 	.word	0x00000008
.L_33:


//--------------------- .nv.callgraph             --------------------------
	.section	.nv.callgraph,"",@"SHT_CUDA_CALLGRAPH"
	.align	4
	.sectionentsize	8
	.align		4
        /*0000*/ 	.word	0x00000000
	.align		4
        /*0004*/ 	.word	0xffffffff
	.align		4
        /*0008*/ 	.word	0x00000000
	.align		4
        /*000c*/ 	.word	0xfffffffe
	.align		4
        /*0010*/ 	.word	0x00000000
	.align		4
        /*0014*/ 	.word	0xfffffffd
	.align		4
        /*0018*/ 	.word	0x00000000
	.align		4
        /*001c*/ 	.word	0xfffffffc


//--------------------- .text._Z12calcFlowDistPfPhS_S_fiii --------------------------
	.section	.text._Z12calcFlowDistPfPhS_S_fiii,"ax",@progbits
	.align	128
        .global         _Z12calcFlowDistPfPhS_S_fiii
        .type           _Z12calcFlowDistPfPhS_S_fiii,@function
        .size           _Z12calcFlowDistPfPhS_S_fiii,(.L_x_12 - _Z12calcFlowDistPfPhS_S_fiii)
        .other          _Z12calcFlowDistPfPhS_S_fiii,@"STO_CUDA_ENTRY STV_DEFAULT"
_Z12calcFlowDistPfPhS_S_fiii:
.text._Z12calcFlowDistPfPhS_S_fiii:
[----:B------:R-:W-:Y:S01]  /*0000*/  LDC R1, c[0x0][0x37c] ;  /* 0x0000df00ff017b82 */ /* 0x000fe20000000800 */
[----:B------:R-:W0:Y:S01]  /*0010*/  S2R R12, SR_TID.Y ;  /* 0x00000000000c7919 */ /* 0x000e220000002200 */
[----:B------:R-:W1:Y:S01]  /*0020*/  LDCU UR4, c[0x0][0x360] ;  /* 0x00006c00ff0477ac */ /* 0x000e620008000800 */
[----:B------:R-:W0:Y:S01]  /*0030*/  S2R R3, SR_CTAID.Y ;  /* 0x0000000000037919 */ /* 0x000e220000002600 */
[----:B------:R-:W0:Y:S01]  /*0040*/  LDCU UR5, c[0x0][0x364] ;  /* 0x00006c80ff0577ac */ /* 0x000e220008000800 */
[----:B------:R-:W1:Y:S01]  /*0050*/  S2R R11, SR_TID.X ;  /* 0x00000000000b7919 */ /* 0x000e620000002100 */
[----:B------:R-:W2:Y:S01]  /*0060*/  LDCU.64 UR8, c[0x0][0x3a8] ;  /* 0x00007500ff0877ac */ /* 0x000ea20008000a00 */
[----:B------:R-:W1:Y:S01]  /*0070*/  S2R R0, SR_CTAID.X ;  /* 0x0000000000007919 */ /* 0x000e620000002500 */
[----:B0-----:R-:W-:-:S05]  /*0080*/  IMAD R12, R3, UR5, R12 ;  /* 0x00000005030c7c24 */ /* 0x001fca000f8e020c */
[----:B--2---:R-:W-:Y:S01]  /*0090*/  ISETP.GE.AND P0, PT, R12, UR8, PT ;  /* 0x000000080c007c0c */ /* 0x004fe2000bf06270 */
[----:B-1----:R-:W-:-:S05]  /*00a0*/  IMAD R11, R0, UR4, R11 ;  /* 0x00000004000b7c24 */ /* 0x002fca000f8e020b */
[----:B------:R-:W-:-:S13]  /*00b0*/  ISETP.GE.OR P0, PT, R11, UR9, P0 ;  /* 0x000000090b007c0c */ /* 0x000fda0008706670 */
[----:B------:R-:W-:Y:S05]  /*00c0*/  @P0 EXIT ;  /* 0x000000000000094d */ /* 0x000fea0003800000 */
[----:B------:R-:W0:Y:S02]  /*00d0*/  LDC R0, c[0x0][0x3a4] ;  /* 0x0000e900ff007b82 */ /* 0x000e240000000800 */
[----:B0-----:R-:W-:-:S13]  /*00e0*/  ISETP.GE.AND P0, PT, R0, 0x1, PT ;  /* 0x000000010000780c */ /* 0x001fda0003f06270 */
[----:B------:R-:W-:Y:S05]  /*00f0*/  @!P0 EXIT ;  /* 0x000000000000894d */ /* 0x000fea0003800000 */
[----:B------:R-:W0:Y:S01]  /*0100*/  LDC.64 R2, c[0x0][0x380] ;  /* 0x0000e000ff027b82 */ /* 0x000e220000000a00 */
[----:B------:R-:W1:Y:S01]  /*0110*/  LDCU UR12, c[0x0][0x3a0] ;  /* 0x00007400ff0c77ac */ /* 0x000e620008000800 */
[----:B------:R-:W-:Y:S02]  /*0120*/  IMAD R13, R12, UR9, R11 ;  /* 0x000000090c0d7c24 */ /* 0x000fe4000f8e020b */
[----:B------:R-:W-:Y:S01]  /*0130*/  HFMA2 R20, -RZ, RZ, 0, 0 ;  /* 0x00000000ff147431 */ /* 0x000fe200000001ff */
[----:B------:R-:W2:Y:S03]  /*0140*/  LDCU.64 UR6, c[0x0][0x358] ;  /* 0x00006b00ff0677ac */ /* 0x000ea60008000a00 */
[----:B------:R-:W3:Y:S01]  /*0150*/  LDC R10, c[0x0][0x3a0] ;  /* 0x0000e800ff0a7b82 */ /* 0x000ee20000000800 */
[----:B------:R-:W4:Y:S01]  /*0160*/  LDCU UR14, c[0x0][0x3a4] ;  /* 0x00007480ff0e77ac */ /* 0x000f220008000800 */
[----:B------:R-:W0:Y:S06]  /*0170*/  LDCU UR13, c[0x0][0x3ac] ;  /* 0x00007580ff0d77ac */ /* 0x000e2c0008000800 */
[----:B------:R-:W2:Y:S01]  /*0180*/  LDC.64 R8, c[0x0][0x380] ;  /* 0x0000e000ff087b82 */ /* 0x000ea20000000a00 */
[----:B------:R-:W0:Y:S01]  /*0190*/  LDCU.64 UR10, c[0x0][0x388] ;  /* 0x00007100ff0a77ac */ /* 0x000e220008000a00 */
[----:B------:R-:W-:-:S02]  /*01a0*/  UIADD3 UR5, UPT, UPT, UR8, -0x1, URZ ;  /* 0xffffffff08057890 */ /* 0x000fc4000fffe0ff */
[----:B------:R-:W-:-:S04]  /*01b0*/  UIADD3 UR4, UPT, UPT, UR9, -0x1, URZ ;  /* 0xffffffff09047890 */ /* 0x000fc8000fffe0ff */
[----:B------:R-:W2:Y:S01]  /*01c0*/  LDC.64 R6, c[0x0][0x390] ;  /* 0x0000e400ff067b82 */ /* 0x000ea20000000a00 */
[----:B0-----:R-:W-:-:S04]  /*01d0*/  IMAD.WIDE R2, R13, 0x4, R2 ;  /* 0x000000040d027825 */ /* 0x001fc800078e0202 */
[----:B-1----:R-:W-:-:S03]  /*01e0*/  IMAD.U32 R13, RZ, RZ, UR12 ;  /* 0x0000000cff0d7e24 */ /* 0x002fc6000f8e00ff */
[----:B----4-:R-:W0:Y:S04]  /*01f0*/  LDC.64 R4, c[0x0][0x398] ;  /* 0x0000e600ff047b82 */ /* 0x010e280000000a00 */
.L_x_9:
[----:B------:R-:W-:-:S04]  /*0200*/  IMAD R21, R12, UR13, R11 ;  /* 0x0000000d0c157c24 */ /* 0x000fc8000f8e020b */
[----:B--2---:R-:W-:-:S06]  /*0210*/  IMAD.WIDE R16, R21, 0x4, R8 ;  /* 0x0000000415107825 */ /* 0x004fcc00078e0208 */
[----:B------:R-:W3:Y:S01]  /*0220*/  LDG.E R17, desc[UR6][R16.64] ;  /* 0x0000000610117981 */ /* 0x000ee2000c1e1900 */
[----:B------:R-:W-:Y:S01]  /*0230*/  MOV R14, 0xd2f1a9fc ;  /* 0xd2f1a9fc000e7802 */ /* 0x000fe20000000f00 */
[----:B------:R-:W-:Y:S01]  /*0240*/  IMAD.MOV.U32 R15, RZ, RZ, 0x3f50624d ;  /* 0x3f50624dff0f7424 */ /* 0x000fe200078e00ff */
[----:B------:R-:W-:Y:S01]  /*0250*/  BSSY.RECONVERGENT B0, `(.L_x_0) ;  /* 0x0000069000007945 */ /* 0x000fe20003800200 */
[----:B---3--:R-:W-:-:S06]  /*0260*/  FADD R18, R17, -R10 ;  /* 0x8000000a11127221 */ /* 0x008fcc0000000000 */
[----:B------:R-:W1:Y:S02]  /*0270*/  F2F.F64.F32 R18, |R18| ;  /* 0x4000001200127310 */ /* 0x000e640000201800 */
[----:B-1----:R-:W-:-:S14]  /*0280*/  DSETP.GEU.AND P0, PT, R18, R14, PT ;  /* 0x0000000e1200722a */ /* 0x002fdc0003f0e000 */
[----:B------:R-:W-:Y:S05]  /*0290*/  @!P0 BRA `(.L_x_1) ;  /* 0x0000000400748947 */ /* 0x000fea0003800000 */
[----:B------:R-:W-:-:S04]  /*02a0*/  IADD3 R22, P0, PT, R21, UR10, RZ ;  /* 0x0000000a15167c10 */ /* 0x000fc8000ff1e0ff */
[----:B------:R-:W-:-:S05]  /*02b0*/  LEA.HI.X.SX32 R23, R21, UR11, 0x1, P0 ;  /* 0x0000000b15177c11 */ /* 0x000fca00080f0eff */
[----:B------:R-:W2:Y:S01]  /*02c0*/  LDG.E.U8 R22, desc[UR6][R22.64] ;  /* 0x0000000616167981 */ /* 0x000ea2000c1e1100 */
[----:B0-----:R-:W-:-:S04]  /*02d0*/  IMAD.WIDE R18, R11, 0x4, R4 ;  /* 0x000000040b127825 */ /* 0x001fc800078e0204 */
[----:B------:R-:W-:Y:S01]  /*02e0*/  IMAD.WIDE.U32 R16, R12, 0x4, R6 ;  /* 0x000000040c107825 */ /* 0x000fe200078e0006 */
[----:B------:R0:W5:Y:S04]  /*02f0*/  LDG.E R14, desc[UR6][R18.64] ;  /* 0x00000006120e7981 */ /* 0x000168000c1e1900 */
[----:B------:R0:W5:Y:S01]  /*0300*/  LDG.E R15, desc[UR6][R16.64] ;  /* 0x00000006100f7981 */ /* 0x000162000c1e1900 */
[----:B------:R-:W-:Y:S01]  /*0310*/  BSSY.RECONVERGENT B1, `(.L_x_2) ;  /* 0x000001f000017945 */ /* 0x000fe20003800200 */
[----:B------:R-:W-:Y:S02]  /*0320*/  MOV R0, RZ ;  /* 0x000000ff00007202 */ /* 0x000fe40000000f00 */
[----:B--2---:R-:W-:-:S13]  /*0330*/  ISETP.NE.AND P0, PT, R22, RZ, PT ;  /* 0x000000ff1600720c */ /* 0x004fda0003f05270 */
[----:B0-----:R-:W-:Y:S05]  /*0340*/  @!P0 BRA `(.L_x_3) ;  /* 0x00000000006c8947 */ /* 0x001fea0003800000 */
[----:B------:R-:W0:Y:S01]  /*0350*/  I2F.U16 R16, R22 ;  /* 0x0000001600107306 */ /* 0x000e220000101000 */
[----:B------:R-:W-:Y:S02]  /*0360*/  IMAD.MOV.U32 R0, RZ, RZ, 0x3dc6b27f ;  /* 0x3dc6b27fff007424 */ /* 0x000fe400078e00ff */
[C---:B0-----:R-:W-:Y:S01]  /*0370*/  VIADD R19, R16.reuse, 0xc0cafb0d ;  /* 0xc0cafb0d10137836 */ /* 0x041fe20000000000 */
[----:B------:R-:W-:-:S04]  /*0380*/  ISETP.GT.U32.AND P0, PT, R16, 0x7f7fffff, PT ;  /* 0x7f7fffff1000780c */ /* 0x000fc80003f04070 */
[----:B------:R-:W-:-:S04]  /*0390*/  LOP3.LUT R19, R19, 0xff800000, RZ, 0xc0, !PT ;  /* 0xff80000013137812 */ /* 0x000fc800078ec0ff */
[----:B------:R-:W-:-:S05]  /*03a0*/  IADD3 R17, PT, PT, R16, -R19, RZ ;  /* 0x8000001310117210 */ /* 0x000fca0007ffe0ff */
[----:B------:R-:W-:-:S04]  /*03b0*/  FADD R17, R17, -1 ;  /* 0xbf80000011117421 */ /* 0x000fc80000000000 */
[----:B------:R-:W-:-:S04]  /*03c0*/  FFMA R0, R17, R0, -0.16845393180847167969 ;  /* 0xbe2c7f3011007423 */ /* 0x000fc80000000000 */
[----:B------:R-:W-:-:S04]  /*03d0*/  FFMA R0, R17, R0, 0.1716887056827545166 ;  /* 0x3e2fcf2a11007423 */ /* 0x000fc80000000000 */
[----:B------:R-:W-:-:S04]  /*03e0*/  FFMA R0, R17, R0, -0.17900948226451873779 ;  /* 0xbe374e4311007423 */ /* 0x000fc80000000000 */
[----:B------:R-:W-:-:S04]  /*03f0*/  FFMA R0, R17, R0, 0.20512372255325317383 ;  /* 0x3e520bf411007423 */ /* 0x000fc80000000000 */
[----:B------:R-:W-:-:S04]  /*0400*/  FFMA R0, R17, R0, -0.24046532809734344482 ;  /* 0xbe763c8b11007423 */ /* 0x000fc80000000000 */
[----:B------:R-:W-:-:S04]  /*0410*/  FFMA R0, R17, R0, 0.28857114911079406738 ;  /* 0x3e93bf9911007423 */ /* 0x000fc80000000000 */
[----:B------:R-:W-:-:S04]  /*0420*/  FFMA R0, R17, R0, -0.36067417263984680176 ;  /* 0xbeb8aa4911007423 */ /* 0x000fc80000000000 */
[----:B------:R-:W-:-:S04]  /*0430*/  FFMA R0, R17, R0, 0.48089820146560668945 ;  /* 0x3ef6384a11007423 */ /* 0x000fc80000000000 */
[----:B------:R-:W-:-:S04]  /*0440*/  FFMA R0, R17, R0, -0.72134751081466674805 ;  /* 0xbf38aa3b11007423 */ /* 0x000fc80000000000 */
[C---:B------:R-:W-:Y:S01]  /*0450*/  FMUL R18, R17.reuse, R0 ;  /* 0x0000000011127220 */ /* 0x040fe20000400000 */
[----:B------:R-:W-:Y:S02]  /*0460*/  I2FP.F32.S32 R0, R19 ;  /* 0x0000001300007245 */ /* 0x000fe40000201400 */
[----:B------:R-:W-:Y:S01]  /*0470*/  MOV R19, 0x7f800000 ;  /* 0x7f80000000137802 */ /* 0x000fe20000000f00 */
[C---:B------:R-:W-:Y:S02]  /*0480*/  FMUL R18, R17.reuse, R18 ;  /* 0x0000001211127220 */ /* 0x040fe40000400000 */
[----:B------:R-:W-:Y:S02]  /*0490*/  FFMA R0, R0, 1.1920928955078125e-07, RZ ;  /* 0x3400000000007823 */ /* 0x000fe400000000ff */
[----:B------:R-:W-:-:S04]  /*04a0*/  FFMA R17, R17, 1.4426950216293334961, R18 ;  /* 0x3fb8aa3b11117823 */ /* 0x000fc80000000012 */
[----:B------:R-:W-:Y:S01]  /*04b0*/  FADD R17, R0, R17 ;  /* 0x0000001100117221 */ /* 0x000fe20000000000 */
[----:B------:R-:W-:-:S06]  /*04c0*/  @P0 FFMA R17, R16, R19, +INF ;  /* 0x7f80000010110423 */ /* 0x000fcc0000000013 */
[----:B------:R-:W0:Y:S02]  /*04d0*/  F2I.TRUNC.NTZ R17, R17 ;  /* 0x0000001100117305 */ /* 0x000e24000020f100 */
[----:B0-----:R-:W-:-:S05]  /*04e0*/  VIADD R0, R17, 0x1 ;  /* 0x0000000111007836 */ /* 0x001fca0000000000 */
[----:B------:R-:W-:-:S07]  /*04f0*/  LOP3.LUT R0, R0, 0xff, RZ, 0xc0, !PT ;  /* 0x000000ff00007812 */ /* 0x000fce00078ec0ff */
.L_x_3:
[----:B------:R-:W-:Y:S05]  /*0500*/  BSYNC.RECONVERGENT B1 ;  /* 0x0000000000017941 */ /* 0x000fea0003800200 */
.L_x_2:
[----:B------:R-:W-:Y:S01]  /*0510*/  SHF.L.U32 R16, R0, 0x3, RZ ;  /* 0x0000000300107819 */ /* 0x000fe200000006ff */
[----:B------:R-:W-:Y:S01]  /*0520*/  IMAD.MOV.U32 R17, RZ, RZ, RZ ;  /* 0x000000ffff117224 */ /* 0x000fe200078e00ff */
[----:B------:R-:W-:Y:S02]  /*0530*/  BSSY.RECONVERGENT B1, `(.L_x_4) ;  /* 0x0000031000017945 */ /* 0x000fe40003800200 */
[C---:B------:R-:W-:Y:S02]  /*0540*/  ISETP.EQ.AND P3, PT, R16.reuse, RZ, PT ;  /* 0x000000ff1000720c */ /* 0x040fe40003f62270 */
[C---:B------:R-:W-:Y:S02]  /*0550*/  ISETP.EQ.AND P4, PT, R16.reuse, 0x8, PT ;  /* 0x000000081000780c */ /* 0x040fe40003f82270 */
[C---:B------:R-:W-:Y:S02]  /*0560*/  ISETP.EQ.AND P0, PT, R16.reuse, 0x10, PT ;  /* 0x000000101000780c */ /* 0x040fe40003f02270 */
[----:B------:R-:W-:-:S02]  /*0570*/  ISETP.EQ.AND P1, PT, R16, 0x18, PT ;  /* 0x000000181000780c */ /* 0x000fc40003f22270 */
[----:B------:R-:W-:-:S05]  /*0580*/  ISETP.EQ.AND P2, PT, R16, 0x20, PT ;  /* 0x000000201000780c */ /* 0x000fca0003f42270 */
[----:B------:R-:W-:Y:S02]  /*0590*/  @P3 MOV R0, RZ ;  /* 0x000000ff00003202 */ /* 0x000fe40000000f00 */
[C---:B------:R-:W-:Y:S02]  /*05a0*/  ISETP.EQ.AND P3, PT, R16.reuse, 0x28, PT ;  /* 0x000000281000780c */ /* 0x040fe40003f62270 */
[----:B------:R-:W-:Y:S01]  /*05b0*/  @P4 MOV R0, 0x1 ;  /* 0x0000000100004802 */ /* 0x000fe20000000f00 */
[----:B------:R-:W-:Y:S01]  /*05c0*/  @P0 IMAD.MOV.U32 R17, RZ, RZ, 0x1 ;  /* 0x00000001ff110424 */ /* 0x000fe200078e00ff */
[C---:B------:R-:W-:Y:S01]  /*05d0*/  ISETP.EQ.AND P4, PT, R16.reuse, 0x30, PT ;  /* 0x000000301000780c */ /* 0x040fe20003f82270 */
[----:B------:R-:W-:Y:S01]  /*05e0*/  @P1 IMAD.MOV.U32 R17, RZ, RZ, 0x1 ;  /* 0x00000001ff111424 */ /* 0x000fe200078e00ff */
[----:B------:R-:W-:Y:S01]  /*05f0*/  @P0 MOV R0, 0x1 ;  /* 0x0000000100000802 */ /* 0x000fe20000000f00 */
[----:B------:R-:W-:Y:S01]  /*0600*/  @P2 IMAD.MOV.U32 R17, RZ, RZ, 0x1 ;  /* 0x00000001ff112424 */ /* 0x000fe200078e00ff */
[----:B------:R-:W-:-:S02]  /*0610*/  ISETP.EQ.AND P0, PT, R16, 0x38, PT ;  /* 0x000000381000780c */ /* 0x000fc40003f02270 */
[----:B------:R-:W-:Y:S02]  /*0620*/  @P1 MOV R0, RZ ;  /* 0x000000ff00001202 */ /* 0x000fe40000000f00 */
[----:B------:R-:W-:Y:S01]  /*0630*/  ISETP.EQ.AND P1, PT, R16, 0x40, PT ;  /* 0x000000401000780c */ /* 0x000fe20003f22270 */
[----:B------:R-:W-:Y:S01]  /*0640*/  @P3 IMAD.MOV.U32 R17, RZ, RZ, RZ ;  /* 0x000000ffff113224 */ /* 0x000fe200078e00ff */
[----:B------:R-:W-:Y:S01]  /*0650*/  @P2 MOV R0, 0xffffffff ;  /* 0xffffffff00002802 */ /* 0x000fe20000000f00 */
[----:B------:R-:W-:Y:S02]  /*0660*/  @P3 IMAD.MOV.U32 R0, RZ, RZ, -0x1 ;  /* 0xffffffffff003424 */ /* 0x000fe400078e00ff */
[----:B------:R-:W-:Y:S02]  /*0670*/  @P4 MOV R17, 0xffffffff ;  /* 0xffffffff00114802 */ /* 0x000fe40000000f00 */
[----:B------:R-:W-:Y:S02]  /*0680*/  @P4 MOV R0, 0xffffffff ;  /* 0xffffffff00004802 */ /* 0x000fe40000000f00 */
[----:B------:R-:W-:-:S02]  /*0690*/  @P0 MOV R17, 0xffffffff ;  /* 0xffffffff00110802 */ /* 0x000fc40000000f00 */
[----:B------:R-:W-:Y:S02]  /*06a0*/  @P0 MOV R0, RZ ;  /* 0x000000ff00000202 */ /* 0x000fe40000000f00 */
[----:B------:R-:W-:Y:S01]  /*06b0*/  @P1 IMAD.MOV.U32 R17, RZ, RZ, -0x1 ;  /* 0xffffffffff111424 */ /* 0x000fe200078e00ff */
[----:B------:R-:W-:-:S04]  /*06c0*/  @P1 MOV R0, 0x1 ;  /* 0x0000000100001802 */ /* 0x000fc80000000f00 */
[----:B------:R-:W-:Y:S02]  /*06d0*/  VIADDMNMX R17, R17, R12, RZ, !PT ;  /* 0x0000000c11117246 */ /* 0x000fe400078001ff */
[----:B------:R-:W-:Y:S02]  /*06e0*/  VIADDMNMX R0, R0, R11, RZ, !PT ;  /* 0x0000000b00007246 */ /* 0x000fe400078001ff */
[----:B------:R-:W-:Y:S02]  /*06f0*/  VIMNMX R17, PT, PT, R17, UR5, PT ;  /* 0x0000000511117c48 */ /* 0x000fe4000bfe0100 */
[----:B------:R-:W-:-:S03]  /*0700*/  VIMNMX R16, PT, PT, R0, UR4, PT ;  /* 0x0000000400107c48 */ /* 0x000fc6000bfe0100 */
[----:B------:R-:W-:Y:S01]  /*0710*/  IMAD.IADD R18, R17, 0x1, -R12 ;  /* 0x0000000111127824 */ /* 0x000fe200078e0a0c */
[----:B------:R-:W-:-:S04]  /*0720*/  IADD3 R0, PT, PT, R16, -R11, RZ ;  /* 0x8000000b10007210 */ /* 0x000fc80007ffe0ff */
[----:B------:R-:W-:Y:S02]  /*0730*/  I2FP.F32.S32 R19, R18 ;  /* 0x0000001200137245 */ /* 0x000fe40000201400 */
[----:B------:R-:W-:-:S03]  /*0740*/  I2FP.F32.S32 R0, R0 ;  /* 0x0000000000007245 */ /* 0x000fc60000201400 */
[----:B-----5:R-:W-:Y:S02]  /*0750*/  FMUL R14, R14, R19 ;  /* 0x000000130e0e7220 */ /* 0x020fe40000400000 */
[----:B------:R-:W-:Y:S02]  /*0760*/  FMUL R15, R15, R0 ;  /* 0x000000000f0f7220 */ /* 0x000fe40000400000 */
[----:B------:R-:W-:-:S04]  /*0770*/  FMUL R14, R14, R14 ;  /* 0x0000000e0e0e7220 */ /* 0x000fc80000400000 */
[----:B------:R-:W-:-:S04]  /*0780*/  FFMA R15, R15, R15, R14 ;  /* 0x0000000f0f0f7223 */ /* 0x000fc8000000000e */
[----:B------:R0:W1:Y:S01]  /*0790*/  MUFU.RSQ R14, R15 ;  /* 0x0000000f000e7308 */ /* 0x0000620000001400 */
[----:B------:R-:W-:-:S04]  /*07a0*/  IADD3 R0, PT, PT, R15, -0xd000000, RZ ;  /* 0xf30000000f007810 */ /* 0x000fc80007ffe0ff */
[----:B------:R-:W-:-:S13]  /*07b0*/  ISETP.GT.U32.AND P0, PT, R0, 0x727fffff, PT ;  /* 0x727fffff0000780c */ /* 0x000fda0003f04070 */
[----:B01----:R-:W-:Y:S05]  /*07c0*/  @!P0 BRA `(.L_x_5) ;  /* 0x00000000000c8947 */ /* 0x003fea0003800000 */
[----:B------:R-:W-:-:S07]  /*07d0*/  MOV R22, 0x7f0 ;  /* 0x000007f000167802 */ /* 0x000fce0000000f00 */
[----:B------:R-:W-:Y:S05]  /*07e0*/  CALL.REL.NOINC `($__internal_0_$__cuda_sm20_sqrt_rn_f32_slowpath) ;  /* 0x0000000000687944 */ /* 0x000fea0003c00000 */
[----:B------:R-:W-:Y:S05]  /*07f0*/  BRA `(.L_x_6) ;  /* 0x0000000000107947 */ /* 0x000fea0003800000 */
.L_x_5:
[----:B------:R-:W-:Y:S01]  /*0800*/  FMUL.FTZ R0, R15, R14 ;  /* 0x0000000e0f007220 */ /* 0x000fe20000410000 */
[----:B------:R-:W-:-:S03]  /*0810*/  FMUL.FTZ R14, R14, 0.5 ;  /* 0x3f0000000e0e7820 */ /* 0x000fc60000410000 */
[----:B------:R-:W-:-:S04]  /*0820*/  FFMA R15, -R0, R0, R15 ;  /* 0x00000000000f7223 */ /* 0x000fc8000000010f */
[----:B------:R-:W-:-:S07]  /*0830*/  FFMA R0, R15, R14, R0 ;  /* 0x0000000e0f007223 */ /* 0x000fce0000000000 */
.L_x_6:
[----:B------:R-:W-:Y:S05]  /*0840*/  BSYNC.RECONVERGENT B1 ;  /* 0x0000000000017941 */ /* 0x000fea0003800200 */
.L_x_4:
[----:B------:R-:W-:Y:S01]  /*0850*/  FADD R13, R13, R0 ;  /* 0x000000000d0d7221 */ /* 0x000fe20000000000 */
[----:B------:R-:W-:Y:S06]  /*0860*/  BRA `(.L_x_7) ;  /* 0x00000000001c7947 */ /* 0x000fec0003800000 */
.L_x_1:
[----:B------:R-:W2:Y:S02]  /*0870*/  LDG.E R17, desc[UR6][R2.64] ;  /* 0x0000000602117981 */ /* 0x000ea4000c1e1900 */
[----:B--2---:R-:W-:-:S06]  /*0880*/  FADD R17, R17, -R10 ;  /* 0x8000000a11117221 */ /* 0x004fcc0000000000 */
[----:B------:R-:W1:Y:S02]  /*0890*/  F2F.F64.F32 R16, |R17| ;  /* 0x4000001100107310 */ /* 0x000e640000201800 */
[----:B-1----:R-:W-:-:S14]  /*08a0*/  DSETP.GE.AND P0, PT, R16, R14, PT ;  /* 0x0000000e1000722a */ /* 0x002fdc0003f06000 */
[----:B------:R-:W-:Y:S05]  /*08b0*/  @P0 BRA `(.L_x_8) ;  /* 0x00000000002c0947 */ /* 0x000fea0003800000 */
[----:B------:R-:W-:Y:S01]  /*08c0*/  IMAD.MOV.U32 R16, RZ, RZ, R11 ;  /* 0x000000ffff107224 */ /* 0x000fe200078e000b */
[----:B------:R-:W-:-:S07]  /*08d0*/  MOV R17, R12 ;  /* 0x0000000c00117202 */ /* 0x000fce0000000f00 */
.L_x_7:
[----:B------:R-:W-:Y:S05]  /*08e0*/  BSYNC.RECONVERGENT B0 ;  /* 0x0000000000007941 */ /* 0x000fea0003800200 */
.L_x_0:
[----:B------:R-:W-:Y:S01]  /*08f0*/  ISETP.NE.AND P0, PT, R17, R12, PT ;  /* 0x0000000c1100720c */ /* 0x000fe20003f05270 */
[----:B------:R-:W-:Y:S01]  /*0900*/  IMAD.MOV.U32 R12, RZ, RZ, R17 ;  /* 0x000000ffff0c7224 */ /* 0x000fe200078e0011 */
[----:B------:R-:W-:Y:S02]  /*0910*/  IADD3 R20, PT, PT, R20, 0x1, RZ ;  /* 0x0000000114147810 */ /* 0x000fe40007ffe0ff */
[----:B------:R-:W-:Y:S02]  /*0920*/  ISETP.NE.OR P0, PT, R16, R11, P0 ;  /* 0x0000000b1000720c */ /* 0x000fe40000705670 */
[----:B------:R-:W-:Y:S02]  /*0930*/  ISETP.LT.AND P1, PT, R20, UR14, PT ;  /* 0x0000000e14007c0c */ /* 0x000fe4000bf21270 */
[----:B------:R-:W-:-:S11]  /*0940*/  MOV R11, R16 ;  /* 0x00000010000b7202 */ /* 0x000fd60000000f00 */
[----:B------:R-:W-:Y:S05]  /*0950*/  @P0 BRA P1, `(.L_x_9) ;  /* 0xfffffff800280947 */ /* 0x000fea000083ffff */
[----:B------:R-:W-:Y:S05]  /*0960*/  EXIT ;  /* 0x000000000000794d */ /* 0x000fea0003800000 */
.L_x_8:
[----:B------:R-:W-:Y:S01]  /*0970*/  STG.E desc[UR6][R2.64], R13 ;  /* 0x0000000d02007986 */ /* 0x000fe2000c101906 */
[----:B------:R-:W-:Y:S05]  /*0980*/  EXIT ;  /* 0x000000000000794d */ /* 0x000fea0003800000 */
        .weak           $__internal_0_$__cuda_sm20_sqrt_rn_f32_slowpath
        .type           $__internal_0_$__cuda_sm20_sqrt_rn_f32_slowpath,@function
        .size           $__internal_0_$__cuda_sm20_sqrt_rn_f32_slowpath,(.L_x_12 - $__internal_0_$__cuda_sm20_sqrt_rn_f32_slowpath)
$__internal_0_$__cuda_sm20_sqrt_rn_f32_slowpath:
[----:B------:R-:W-:-:S13]  /*0990*/  LOP3.LUT P0, RZ, R15, 0x7fffffff, RZ, 0xc0, !PT ;  /* 0x7fffffff0fff7812 */ /* 0x000fda000780c0ff */
[----:B------:R-:W-:Y:S01]  /*09a0*/  @!P0 MOV R14, R15 ;  /* 0x0000000f000e8202 */ /* 0x000fe20000000f00 */
[----:B------:R-:W-:Y:S06]  /*09b0*/  @!P0 BRA `(.L_x_10) ;  /* 0x0000000000448947 */ /* 0x000fec0003800000 */
[----:B------:R-:W-:Y:S01]  /*09c0*/  FSETP.GEU.FTZ.AND P0, PT, R15, RZ, PT ;  /* 0x000000ff0f00720b */ /* 0x000fe20003f1e000 */
[----:B------:R-:W-:-:S12]  /*09d0*/  IMAD.MOV.U32 R0, RZ, RZ, R15 ;  /* 0x000000ffff007224 */ /* 0x000fd800078e000f */
[----:B------:R-:W-:Y:S01]  /*09e0*/  @!P0 MOV R14, 0x7fffffff ;  /* 0x7fffffff000e8802 */ /* 0x000fe20000000f00 */
[----:B------:R-:W-:Y:S06]  /*09f0*/  @!P0 BRA `(.L_x_10) ;  /* 0x0000000000348947 */ /* 0x000fec0003800000 */
[----:B------:R-:W-:-:S13]  /*0a00*/  FSETP.GTU.FTZ.AND P0, PT, |R0|, +INF , PT ;  /* 0x7f8000000000780b */ /* 0x000fda0003f1c200 */
[----:B------:R-:W-:Y:S01]  /*0a10*/  @P0 FADD.FTZ R14, R0, 1 ;  /* 0x3f800000000e0421 */ /* 0x000fe20000010000 */
[----:B------:R-:W-:Y:S06]  /*0a20*/  @P0 BRA `(.L_x_10) ;  /* 0x0000000000280947 */ /* 0x000fec0003800000 */
[----:B------:R-:W-:-:S13]  /*0a30*/  FSETP.NEU.FTZ.AND P0, PT, |R0|, +INF , PT ;  /* 0x7f8000000000780b */ /* 0x000fda0003f1d200 */
[----:B------:R-:W-:-:S04]  /*0a40*/  @P0 FFMA R15, R0, 1.84467440737095516160e+19, RZ ;  /* 0x5f800000000f0823 */ /* 0x000fc800000000ff */
[----:B------:R-:W0:Y:S02]  /*0a50*/  @P0 MUFU.RSQ R14, R15 ;  /* 0x0000000f000e0308 */ /* 0x000e240000001400 */
[----:B0-----:R-:W-:Y:S01]  /*0a60*/  @P0 FMUL.FTZ R18, R15, R14 ;  /* 0x0000000e0f120220 */ /* 0x001fe20000410000 */
[----:B------:R-:W-:Y:S01]  /*0a70*/  @P0 FMUL.FTZ R21, R14, 0.5 ;  /* 0x3f0000000e150820 */ /* 0x000fe20000410000 */
[----:B------:R-:W-:Y:S02]  /*0a80*/  @!P0 MOV R14, R0 ;  /* 0x00000000000e8202 */ /* 0x000fe40000000f00 */
[----:B------:R-:W-:-:S04]  /*0a90*/  @P0 FADD.FTZ R19, -R18, -RZ ;  /* 0x800000ff12130221 */ /* 0x000fc80000010100 */
[----:B------:R-:W-:-:S04]  /*0aa0*/  @P0 FFMA R19, R18, R19, R15 ;  /* 0x0000001312130223 */ /* 0x000fc8000000000f */
[----:B------:R-:W-:-:S04]  /*0ab0*/  @P0 FFMA R19, R19, R21, R18 ;  /* 0x0000001513130223 */ /* 0x000fc80000000012 */
[----:B------:R-:W-:-:S07]  /*0ac0*/  @P0 FMUL.FTZ R14, R19, 2.3283064365386962891e-10 ;  /* 0x2f800000130e0820 */ /* 0x000fce0000410000 */
.L_x_10:
[----:B------:R-:W-:Y:S02]  /*0ad0*/  HFMA2 R15, -RZ, RZ, 0, 0 ;  /* 0x00000000ff0f7431 */ /* 0x000fe400000001ff */
[----:B------:R-:W-:Y:S01]  /*0ae0*/  IMAD.MOV.U32 R0, RZ, RZ, R14 ;  /* 0x000000ffff007224 */ /* 0x000fe200078e000e */
[----:B------:R-:W-:-:S04]  /*0af0*/  MOV R14, R22 ;  /* 0x00000016000e7202 */ /* 0x000fc80000000f00 */
[----:B------:R-:W-:Y:S05]  /*0b00*/  RET.REL.NODEC R14 `(_Z12calcFlowDistPfPhS_S_fiii) ;  /* 0xfffffff40e3c7950 */ /* 0x000fea0003c3ffff */
.L_x_11:
[----:B------:R-:W-:-:S00]  /*0b10*/  BRA `(.L_x_11) ;  /* 0xfffffffc00fc7947 */ /* 0x000fc0000383ffff */
[----:B------:R-:W-:-:S00]  /*0b20*/  NOP ;  /* 0x0000000000007918 */ /* 0x000fc00000000000 */
        /* <DEDUP_REMOVED lines=13> */
.L_x_12:


//--------------------- .nv.shared.reserved.0     --------------------------
	.section	.nv.shared.reserved.0,"aw",@nobits
	.weak		__nv_reservedSMEM_offset_0_alias
	.size		__nv_reservedSMEM_offset_0_alias, 0, 64
	.other		__nv_reservedSMEM_offset_0_alias,@"STO_CUDA_RESERVED_SHARED STV_DEFAULT"
__nv_reservedSMEM_offset_0_alias:
	.zero		0
	.zero		64


//--------------------- .nv.constant0._Z12calcFlowDistPfPhS_S_fiii --------------------------
	.section	.nv.constant0._Z12calcFlowDistPfPhS_S_fiii,"a",@progbits
	.sectionflags	@""
	.align	4
.nv.constant0._Z12calcFlowDistPfPhS_S_fiii:
	.zero		944


//--------------------- SYMBOLS --------------------------

	.type		.nv.reservedSmem.offset0,@object
	.size		.nv.reservedSmem.offset0,0x4
